//
// Generated by NVIDIA NVVM Compiler
//
// Compiler Build ID: CL-36424714
// Cuda compilation tools, release 13.0, V13.0.88
// Based on NVVM 20.0.0
//

.version 9.0
.target sm_100
.address_size 64

	// .globl	_Z10OES_kernelPii

.visible .entry _Z10OES_kernelPii(
	.param .u64 .ptr .align 1 _Z10OES_kernelPii_param_0,
	.param .u32 _Z10OES_kernelPii_param_1
)
{
	.reg .pred 	%p<6>;
	.reg .b32 	%r<17>;
	.reg .b64 	%rd<11>;

	ld.param.u64 	%rd5, [_Z10OES_kernelPii_param_0];
	ld.param.u32 	%r10, [_Z10OES_kernelPii_param_1];
	setp.lt.s32 	%p1, %r10, 1;
	@%p1 bra 	$L__BB0_8;
	mov.u32 	%r12, %tid.x;
	add.s32 	%r1, %r10, -1;
	mul.wide.u32 	%rd6, %r12, 8;
	cvta.to.global.u64 	%rd7, %rd5;
	add.s64 	%rd8, %rd6, %rd7;
	add.s64 	%rd1, %rd8, 4;
	shl.b32 	%r2, %r12, 1;
	mov.b32 	%r15, 1;
$L__BB0_2:
	and.b32  	%r13, %r15, 1;
	add.s32 	%r16, %r13, %r2;
	setp.ge.s32 	%p2, %r16, %r1;
	@%p2 bra 	$L__BB0_7;
	mul.wide.u32 	%rd9, %r13, 4;
	add.s64 	%rd10, %rd1, %rd9;
$L__BB0_4:
	ld.global.u32 	%r6, [%rd10+-4];
	ld.global.u32 	%r7, [%rd10];
	setp.le.s32 	%p3, %r6, %r7;
	@%p3 bra 	$L__BB0_6;
	st.global.u32 	[%rd10+-4], %r7;
	st.global.u32 	[%rd10], %r6;
$L__BB0_6:
	add.s32 	%r16, %r16, 2048;
	add.s64 	%rd10, %rd10, 8192;
	setp.lt.s32 	%p4, %r16, %r1;
	@%p4 bra 	$L__BB0_4;
$L__BB0_7:
	bar.sync 	0;
	add.s32 	%r9, %r15, 1;
	setp.ne.s32 	%p5, %r15, %r10;
	mov.u32 	%r15, %r9;
	@%p5 bra 	$L__BB0_2;
$L__BB0_8:
	ret;

}


// ===== COMPILED SASS (sm_100) =====

	.target	sm_100

	.elftype	@"ET_EXEC"


//--------------------- .note.nv.tkinfo           --------------------------
	.section	.note.nv.tkinfo,"",@"SHT_NOTE"
	.sectionflags	@"SHF_NOTE_NV_TKINFO"
	.tkinfo
        /*0018*/ 	.word	0x00000002
        /*0030*/ 	.string	""
        /*0030*/ 	.string	"ptxas"
        /*0030*/ 	.string	"Cuda compilation tools, release 13.0, V13.0.88"
        /*0030*/ 	.string	"Build cuda_13.0.r13.0/compiler.36424714_0"
        /*0030*/ 	.string	"-arch sm_100 -m 64 "



//--------------------- .note.nv.cuinfo           --------------------------
	.section	.note.nv.cuinfo,"",@"SHT_NOTE"
	.sectionflags	@"SHF_NOTE_NV_CUINFO"
        /*0018*/ 	.short	0x0002
        /*001a*/ 	.short	0x0064
        /*001c*/ 	.short	0x0082
	.zero		2


//--------------------- .nv.info                  --------------------------
	.section	.nv.info,"",@"SHT_CUDA_INFO"
	.align	4


	//----- nvinfo : EIATTR_REGCOUNT
	.align		4
        /*0000*/ 	.byte	0x04, 0x2f
        /*0002*/ 	.short	(.L_1 - .L_0)
	.align		4
.L_0:
        /*0004*/ 	.word	index@(_Z10OES_kernelPii)
        /*0008*/ 	.word	0x00000010


	//----- nvinfo : EIATTR_FRAME_SIZE
	.align		4
.L_1:
        /*000c*/ 	.byte	0x04, 0x11
        /*000e*/ 	.short	(.L_3 - .L_2)
	.align		4
.L_2:
        /*0010*/ 	.word	index@(_Z10OES_kernelPii)
        /*0014*/ 	.word	0x00000000


	//----- nvinfo : EIATTR_MIN_STACK_SIZE
	.align		4
.L_3:
        /*0018*/ 	.byte	0x04, 0x12
        /*001a*/ 	.short	(.L_5 - .L_4)
	.align		4
.L_4:
        /*001c*/ 	.word	index@(_Z10OES_kernelPii)
        /*0020*/ 	.word	0x00000000
.L_5:


//--------------------- .nv.compat                --------------------------
	.section	.nv.compat,"",@"SHT_CUDA_COMPAT_INFO"
	.align	4
        /*0000*/ 	.byte	0x02, 0x09, 0x00, 0x00, 0x02, 0x02, 0x01, 0x00, 0x02, 0x05, 0x05, 0x00, 0x03, 0x07, 0x01, 0x01
        /*0010*/ 	.byte	0x02, 0x03, 0x00, 0x00, 0x02, 0x06, 0x01, 0x00, 0x04, 0x0b, 0x08, 0x00, 0x09, 0x00, 0x00, 0x00
        /*0020*/ 	.byte	0x00, 0x00, 0x00, 0x00


//--------------------- .nv.info._Z10OES_kernelPii --------------------------
	.section	.nv.info._Z10OES_kernelPii,"",@"SHT_CUDA_INFO"
	.sectionflags	@""
	.align	4


	//----- nvinfo : EIATTR_CUDA_API_VERSION
	.align		4
        /*0000*/ 	.byte	0x04, 0x37
        /*0002*/ 	.short	(.L_7 - .L_6)
.L_6:
        /*0004*/ 	.word	0x00000082


	//----- nvinfo : EIATTR_KPARAM_INFO
	.align		4
.L_7:
        /*0008*/ 	.byte	0x04, 0x17
        /*000a*/ 	.short	(.L_9 - .L_8)
.L_8:
        /*000c*/ 	.word	0x00000000
        /*0010*/ 	.short	0x0001
        /*0012*/ 	.short	0x0008
        /*0014*/ 	.byte	0x00, 0xf0, 0x11, 0x00


	//----- nvinfo : EIATTR_KPARAM_INFO
	.align		4
.L_9:
        /*0018*/ 	.byte	0x04, 0x17
        /*001a*/ 	.short	(.L_11 - .L_10)
.L_10:
        /*001c*/ 	.word	0x00000000
        /*0020*/ 	.short	0x0000
        /*0022*/ 	.short	0x0000
        /*0024*/ 	.byte	0x00, 0xf5, 0x21, 0x00


	//----- nvinfo : EIATTR_SPARSE_MMA_MASK
	.align		4
.L_11:
        /*0028*/ 	.byte	0x03, 0x50
        /*002a*/ 	.short	0x0000


	//----- nvinfo : EIATTR_MAXREG_COUNT
	.align		4
        /*002c*/ 	.byte	0x03, 0x1b
        /*002e*/ 	.short	0x00ff


	//----- nvinfo : EIATTR_NUM_BARRIERS
	.align		4
        /*0030*/ 	.byte	0x02, 0x4c
        /*0032*/ 	.byte	0x01
	.zero		1


	//----- nvinfo : EIATTR_MERCURY_ISA_VERSION
	.align		4
        /*0034*/ 	.byte	0x03, 0x5f
        /*0036*/ 	.short	0x0101


	//----- nvinfo : EIATTR_VRC_CTA_INIT_COUNT
	.align		4
        /*0038*/ 	.byte	0x02, 0x4a
	.zero		1
	.zero		1


	//----- nvinfo : EIATTR_EXIT_INSTR_OFFSETS
	.align		4
        /*003c*/ 	.byte	0x04, 0x1c
        /*003e*/ 	.short	(.L_13 - .L_12)


	//   ....[0]....
.L_12:
        /*0040*/ 	.word	0x00000030


	//   ....[1]....
        /*0044*/ 	.word	0x00000260


	//----- nvinfo : EIATTR_CRS_STACK_SIZE
	.align		4
.L_13:
        /*0048*/ 	.byte	0x04, 0x1e
        /*004a*/ 	.short	(.L_15 - .L_14)
.L_14:
        /*004c*/ 	.word	0x00000000


	//----- nvinfo : EIATTR_CBANK_PARAM_SIZE
	.align		4
.L_15:
        /*0050*/ 	.byte	0x03, 0x19
        /*0052*/ 	.short	0x000c


	//----- nvinfo : EIATTR_PARAM_CBANK
	.align		4
        /*0054*/ 	.byte	0x04, 0x0a
        /*0056*/ 	.short	(.L_17 - .L_16)
	.align		4
.L_16:
        /*0058*/ 	.word	index@(.nv.constant0._Z10OES_kernelPii)
        /*005c*/ 	.short	0x0380
        /*005e*/ 	.short	0x000c


	//----- nvinfo : EIATTR_SW_WAR
	.align		4
.L_17:
        /*0060*/ 	.byte	0x04, 0x36
        /*0062*/ 	.short	(.L_19 - .L_18)
.L_18:
        /*0064*/ 	.word	0x00000008
.L_19:


//--------------------- .nv.callgraph             --------------------------
	.section	.nv.callgraph,"",@"SHT_CUDA_CALLGRAPH"
	.align	4
	.sectionentsize	8
	.align		4
        /*0000*/ 	.word	0x00000000
	.align		4
        /*0004*/ 	.word	0xffffffff
	.align		4
        /*0008*/ 	.word	0x00000000
	.align		4
        /*000c*/ 	.word	0xfffffffe
	.align		4
        /*0010*/ 	.word	0x00000000
	.align		4
        /*0014*/ 	.word	0xfffffffd
	.align		4
        /*0018*/ 	.word	0x00000000
	.align		4
        /*001c*/ 	.word	0xfffffffc


//--------------------- .text._Z10OES_kernelPii   --------------------------
	.section	.text._Z10OES_kernelPii,"ax",@progbits
	.align	128
        .global         _Z10OES_kernelPii
        .type           _Z10OES_kernelPii,@function
        .size           _Z10OES_kernelPii,(.L_x_5 - _Z10OES_kernelPii)
        .other          _Z10OES_kernelPii,@"STO_CUDA_ENTRY STV_DEFAULT"
_Z10OES_kernelPii:
.text._Z10OES_kernelPii:
[----:B------:R-:W-:Y:S08]  /*0000*/  LDC R1, c[0x0][0x37c] ;  /* 0x0000df00ff017b82 */ /* 0x000ff00000000800 */
[----:B------:R-:W0:Y:S02]  /*0010*/  LDC R0, c[0x0][0x388] ;  /* 0x0000e200ff007b82 */ /* 0x000e240000000800 */
[----:B0-----:R-:W-:-:S13]  /*0020*/  ISETP.GE.AND P0, PT, R0, 0x1, PT ;  /* 0x000000010000780c */ /* 0x001fda0003f06270 */
[----:B------:R-:W-:Y:S05]  /*0030*/  @!P0 EXIT ;  /* 0x000000000000894d */ /* 0x000fea0003800000 */
[----:B------:R-:W0:Y:S01]  /*0040*/  S2R R9, SR_TID.X ;  /* 0x0000000000097919 */ /* 0x000e220000002100 */
[----:B------:R-:W0:Y:S01]  /*0050*/  LDC.64 R2, c[0x0][0x380] ;  /* 0x0000e000ff027b82 */ /* 0x000e220000000a00 */
[----:B------:R-:W-:Y:S02]  /*0060*/  HFMA2 R6, -RZ, RZ, 0, 5.9604644775390625e-08 ;  /* 0x00000001ff067431 */ /* 0x000fe400000001ff */
[----:B------:R-:W-:Y:S01]  /*0070*/  VIADD R0, R0, 0xffffffff ;  /* 0xffffffff00007836 */ /* 0x000fe20000000000 */
[----:B------:R-:W1:Y:S01]  /*0080*/  LDCU.64 UR4, c[0x0][0x358] ;  /* 0x00006b00ff0477ac */ /* 0x000e620008000a00 */
[----:B0-----:R-:W-:-:S03]  /*0090*/  IMAD.WIDE.U32 R2, R9, 0x8, R2 ;  /* 0x0000000809027825 */ /* 0x001fc600078e0002 */
[----:B------:R-:W-:-:S05]  /*00a0*/  IADD3 R2, P0, PT, R2, 0x4, RZ ;  /* 0x0000000402027810 */ /* 0x000fca0007f1e0ff */
[----:B-1----:R-:W-:-:S08]  /*00b0*/  IMAD.X R3, RZ, RZ, R3, P0 ;  /* 0x000000ffff037224 */ /* 0x002fd000000e0603 */
.L_x_3:
[----:B0-----:R-:W-:Y:S01]  /*00c0*/  LOP3.LUT R4, R6, 0x1, RZ, 0xc0, !PT ;  /* 0x0000000106047812 */ /* 0x001fe200078ec0ff */
[----:B------:R-:W0:Y:S01]  /*00d0*/  LDCU UR6, c[0x0][0x388] ;  /* 0x00007100ff0677ac */ /* 0x000e220008000800 */
[----:B------:R-:W-:Y:S03]  /*00e0*/  BSSY.RECONVERGENT B0, `(.L_x_0) ;  /* 0x0000014000007945 */ /* 0x000fe60003800200 */
[----:B------:R-:W-:-:S05]  /*00f0*/  IMAD R7, R9, 0x2, R4 ;  /* 0x0000000209077824 */ /* 0x000fca00078e0204 */
[----:B------:R-:W-:Y:S02]  /*0100*/  ISETP.GE.AND P1, PT, R7, R0, PT ;  /* 0x000000000700720c */ /* 0x000fe40003f26270 */
[----:B0-----:R-:W-:-:S11]  /*0110*/  ISETP.NE.AND P0, PT, R6, UR6, PT ;  /* 0x0000000606007c0c */ /* 0x001fd6000bf05270 */
[----:B------:R-:W-:Y:S05]  /*0120*/  @P1 BRA `(.L_x_1) ;  /* 0x00000000003c1947 */ /* 0x000fea0003800000 */
[----:B------:R-:W-:-:S04]  /*0130*/  IMAD.WIDE.U32 R4, R4, 0x4, R2 ;  /* 0x0000000404047825 */ /* 0x000fc800078e0002 */
[----:B------:R-:W-:Y:S01]  /*0140*/  IMAD.MOV.U32 R8, RZ, RZ, R4 ;  /* 0x000000ffff087224 */ /* 0x000fe200078e0004 */
[----:B------:R-:W-:-:S07]  /*0150*/  MOV R11, R5 ;  /* 0x00000005000b7202 */ /* 0x000fce0000000f00 */
.L_x_2:
[----:B0-----:R-:W-:Y:S02]  /*0160*/  IMAD.MOV.U32 R4, RZ, RZ, R8 ;  /* 0x000000ffff047224 */ /* 0x001fe400078e0008 */
[----:B------:R-:W-:-:S05]  /*0170*/  IMAD.MOV.U32 R5, RZ, RZ, R11 ;  /* 0x000000ffff057224 */ /* 0x000fca00078e000b */
[----:B------:R-:W2:Y:S04]  /*0180*/  LDG.E R13, desc[UR4][R4.64+-0x4] ;  /* 0xfffffc04040d7981 */ /* 0x000ea8000c1e1900 */
[----:B------:R-:W2:Y:S01]  /*0190*/  LDG.E R10, desc[UR4][R4.64] ;  /* 0x00000004040a7981 */ /* 0x000ea2000c1e1900 */
[----:B------:R-:W-:-:S04]  /*01a0*/  IADD3 R7, PT, PT, R7, 0x800, RZ ;  /* 0x0000080007077810 */ /* 0x000fc80007ffe0ff */
[----:B------:R-:W-:Y:S02]  /*01b0*/  ISETP.GE.AND P2, PT, R7, R0, PT ;  /* 0x000000000700720c */ /* 0x000fe40003f46270 */
[----:B--2---:R-:W-:-:S13]  /*01c0*/  ISETP.GT.AND P1, PT, R13, R10, PT ;  /* 0x0000000a0d00720c */ /* 0x004fda0003f24270 */
[----:B------:R0:W-:Y:S04]  /*01d0*/  @P1 STG.E desc[UR4][R4.64+-0x4], R10 ;  /* 0xfffffc0a04001986 */ /* 0x0001e8000c101904 */
[----:B------:R0:W-:Y:S01]  /*01e0*/  @P1 STG.E desc[UR4][R4.64], R13 ;  /* 0x0000000d04001986 */ /* 0x0001e2000c101904 */
[----:B------:R-:W-:-:S05]  /*01f0*/  IADD3 R8, P1, PT, R4, 0x2000, RZ ;  /* 0x0000200004087810 */ /* 0x000fca0007f3e0ff */
[----:B------:R-:W-:Y:S01]  /*0200*/  IMAD.X R11, RZ, RZ, R5, P1 ;  /* 0x000000ffff0b7224 */ /* 0x000fe200008e0605 */
[----:B------:R-:W-:Y:S07]  /*0210*/  @!P2 BRA `(.L_x_2) ;  /* 0xfffffffc00d0a947 */ /* 0x000fee000383ffff */
.L_x_1:
[----:B------:R-:W-:Y:S05]  /*0220*/  BSYNC.RECONVERGENT B0 ;  /* 0x0000000000007941 */ /* 0x000fea0003800200 */
.L_x_0:
[----:B------:R-:W-:Y:S01]  /*0230*/  BAR.SYNC.DEFER_BLOCKING 0x0 ;  /* 0x0000000000007b1d */ /* 0x000fe20000010000 */
[----:B------:R-:W-:-:S05]  /*0240*/  IADD3 R6, PT, PT, R6, 0x1, RZ ;  /* 0x0000000106067810 */ /* 0x000fca0007ffe0ff */
[----:B------:R-:W-:Y:S05]  /*0250*/  @P0 BRA `(.L_x_3) ;  /* 0xfffffffc00980947 */ /* 0x000fea000383ffff */
[----:B------:R-:W-:Y:S05]  /*0260*/  EXIT ;  /* 0x000000000000794d */ /* 0x000fea0003800000 */
.L_x_4:
[----:B------:R-:W-:-:S00]  /*0270*/  BRA `(.L_x_4) ;  /* 0xfffffffc00fc7947 */ /* 0x000fc0000383ffff */
[----:B------:R-:W-:-:S00]  /*0280*/  NOP ;  /* 0x0000000000007918 */ /* 0x000fc00000000000 */
[----:B------:R-:W-:-:S00]  /*0290*/  NOP ;  /* 0x0000000000007918 */ /* 0x000fc00000000000 */
[----:B------:R-:W-:-:S00]  /*02a0*/  NOP ;  /* 0x0000000000007918 */ /* 0x000fc00000000000 */
[----:B------:R-:W-:-:S00]  /*02b0*/  NOP ;  /* 0x0000000000007918 */ /* 0x000fc00000000000 */
[----:B------:R-:W-:-:S00]  /*02c0*/  NOP ;  /* 0x0000000000007918 */ /* 0x000fc00000000000 */
[----:B------:R-:W-:-:S00]  /*02d0*/  NOP ;  /* 0x0000000000007918 */ /* 0x000fc00000000000 */
[----:B------:R-:W-:-:S00]  /*02e0*/  NOP ;  /* 0x0000000000007918 */ /* 0x000fc00000000000 */
[----:B------:R-:W-:-:S00]  /*02f0*/  NOP ;  /* 0x0000000000007918 */ /* 0x000fc00000000000 */
.L_x_5:


//--------------------- .nv.shared.reserved.0     --------------------------
	.section	.nv.shared.reserved.0,"aw",@nobits
	.weak		__nv_reservedSMEM_offset_0_alias
	.size		__nv_reservedSMEM_offset_0_alias, 0, 64
	.other		__nv_reservedSMEM_offset_0_alias,@"STO_CUDA_RESERVED_SHARED STV_DEFAULT"
__nv_reservedSMEM_offset_0_alias:
	.zero		0
	.zero		64


//--------------------- .nv.constant0._Z10OES_kernelPii --------------------------
	.section	.nv.constant0._Z10OES_kernelPii,"a",@progbits
	.sectionflags	@""
	.align	4
.nv.constant0._Z10OES_kernelPii:
	.zero		908


//--------------------- SYMBOLS --------------------------

	.type		.nv.reservedSmem.offset0,@object
	.size		.nv.reservedSmem.offset0,0x4
